//
// Generated by NVIDIA NVVM Compiler
//
// Compiler Build ID: CL-36424714
// Cuda compilation tools, release 13.0, V13.0.88
// Based on NVVM 20.0.0
//

.version 9.0
.target sm_100
.address_size 64

	// .globl	_Z14gpu_operationsiiPiS_S_
// _ZZ14gpu_operationsiiPiS_S_E9exit_flag has been demoted
// _ZZ14gpu_operationsiiPiS_S_E9curr_task has been demoted
// _ZZ14gpu_operationsiiPiS_S_E8task_ctr has been demoted
// _ZZ14gpu_operationsiiPiS_S_E7coores2 has been demoted
// _ZZ14gpu_operationsiiPiS_S_E4ends has been demoted

.visible .entry _Z14gpu_operationsiiPiS_S_(
	.param .u32 _Z14gpu_operationsiiPiS_S__param_0,
	.param .u32 _Z14gpu_operationsiiPiS_S__param_1,
	.param .u64 .ptr .align 1 _Z14gpu_operationsiiPiS_S__param_2,
	.param .u64 .ptr .align 1 _Z14gpu_operationsiiPiS_S__param_3,
	.param .u64 .ptr .align 1 _Z14gpu_operationsiiPiS_S__param_4
)
{
	.reg .pred 	%p<24>;
	.reg .b32 	%r<71>;
	.reg .b64 	%rd<12>;
	// demoted variable
	.shared .align 4 .u32 _ZZ14gpu_operationsiiPiS_S_E9exit_flag;
	// demoted variable
	.shared .align 4 .u32 _ZZ14gpu_operationsiiPiS_S_E9curr_task;
	// demoted variable
	.shared .align 4 .u32 _ZZ14gpu_operationsiiPiS_S_E8task_ctr;
	// demoted variable
	.shared .align 4 .b8 _ZZ14gpu_operationsiiPiS_S_E7coores2[4096];
	// demoted variable
	.shared .align 4 .b8 _ZZ14gpu_operationsiiPiS_S_E4ends[4096];
	ld.param.u32 	%r22, [_Z14gpu_operationsiiPiS_S__param_0];
	ld.param.u32 	%r23, [_Z14gpu_operationsiiPiS_S__param_1];
	ld.param.u64 	%rd4, [_Z14gpu_operationsiiPiS_S__param_2];
	ld.param.u64 	%rd5, [_Z14gpu_operationsiiPiS_S__param_3];
	ld.param.u64 	%rd6, [_Z14gpu_operationsiiPiS_S__param_4];
	mov.u32 	%r1, %tid.x;
	mov.b32 	%r24, 0;
	st.shared.u32 	[_ZZ14gpu_operationsiiPiS_S_E8task_ctr], %r24;
	shl.b32 	%r25, %r1, 2;
	mov.u32 	%r26, _ZZ14gpu_operationsiiPiS_S_E4ends;
	add.s32 	%r2, %r26, %r25;
	st.shared.u32 	[%r2], %r24;
	setp.eq.s32 	%p3, %r23, 0;
	@%p3 bra 	$L__BB0_21;
	cvta.to.global.u64 	%rd1, %rd5;
	cvta.to.global.u64 	%rd2, %rd4;
	cvta.to.global.u64 	%rd3, %rd6;
$L__BB0_2:
	setp.lt.s32 	%p5, %r22, 0;
	mov.b32 	%r29, 0;
	st.shared.u32 	[_ZZ14gpu_operationsiiPiS_S_E9exit_flag], %r29;
	bar.sync 	0;
	ld.shared.u32 	%r60, [_ZZ14gpu_operationsiiPiS_S_E8task_ctr];
	setp.ge.u32 	%p6, %r60, %r23;
	mov.b32 	%r67, -1;
	mov.pred 	%p23, 0;
	or.pred  	%p7, %p5, %p6;
	@%p7 bra 	$L__BB0_11;
	mov.b32 	%r67, -1;
	mov.b32 	%r61, 0;
	mov.u32 	%r65, %r61;
	bra.uni 	$L__BB0_5;
$L__BB0_4:
	add.s32 	%r5, %r61, 1;
	setp.ge.s32 	%p11, %r61, %r22;
	ld.shared.u32 	%r60, [_ZZ14gpu_operationsiiPiS_S_E8task_ctr];
	setp.ge.u32 	%p12, %r60, %r23;
	or.pred  	%p13, %p11, %p12;
	mov.u32 	%r61, %r5;
	@%p13 bra 	$L__BB0_10;
$L__BB0_5:
	st.shared.u32 	[_ZZ14gpu_operationsiiPiS_S_E9curr_task], %r60;
	bar.sync 	0;
	ld.shared.u32 	%r12, [_ZZ14gpu_operationsiiPiS_S_E9curr_task];
	mul.wide.s32 	%rd7, %r12, 4;
	add.s64 	%rd8, %rd1, %rd7;
	ld.global.u32 	%r33, [%rd8];
	setp.ne.s32 	%p8, %r1, %r33;
	@%p8 bra 	$L__BB0_9;
	setp.ne.s32 	%p9, %r65, 1;
	@%p9 bra 	$L__BB0_8;
	mov.b32 	%r65, 1;
	st.shared.u32 	[_ZZ14gpu_operationsiiPiS_S_E9exit_flag], %r65;
	bra.uni 	$L__BB0_9;
$L__BB0_8:
	shl.b32 	%r35, %r61, 2;
	mov.u32 	%r36, _ZZ14gpu_operationsiiPiS_S_E7coores2;
	add.s32 	%r37, %r36, %r35;
	st.shared.u32 	[%r37], %r1;
	ld.shared.u32 	%r38, [_ZZ14gpu_operationsiiPiS_S_E8task_ctr];
	add.s32 	%r39, %r38, 1;
	st.shared.u32 	[_ZZ14gpu_operationsiiPiS_S_E8task_ctr], %r39;
	mov.b32 	%r65, 1;
	mov.u32 	%r66, %r12;
	mov.u32 	%r67, %r61;
$L__BB0_9:
	bar.sync 	0;
	ld.shared.u32 	%r41, [_ZZ14gpu_operationsiiPiS_S_E9exit_flag];
	setp.ne.s32 	%p10, %r41, 1;
	@%p10 bra 	$L__BB0_4;
$L__BB0_10:
	setp.ne.s32 	%p23, %r65, 0;
$L__BB0_11:
	setp.lt.s32 	%p14, %r22, 2;
	bar.sync 	0;
	@%p14 bra 	$L__BB0_18;
	mov.b32 	%r70, 1;
	not.pred 	%p17, %p23;
$L__BB0_13:
	setp.lt.s32 	%p15, %r67, %r70;
	@%p15 bra 	$L__BB0_17;
	shl.b32 	%r44, %r70, 1;
	rem.s32 	%r19, %r67, %r44;
	setp.lt.s32 	%p16, %r19, %r70;
	or.pred  	%p18, %p16, %p17;
	@%p18 bra 	$L__BB0_17;
	add.s32 	%r45, %r67, %r70;
	sub.s32 	%r46, %r45, %r19;
	shl.b32 	%r47, %r46, 2;
	mov.u32 	%r48, _ZZ14gpu_operationsiiPiS_S_E7coores2;
	add.s32 	%r49, %r48, %r47;
	ld.shared.u32 	%r50, [%r49+-4];
	shl.b32 	%r51, %r50, 2;
	add.s32 	%r53, %r26, %r51;
	ld.shared.u32 	%r20, [%r53];
	ld.shared.u32 	%r54, [%r2];
	setp.le.s32 	%p19, %r20, %r54;
	@%p19 bra 	$L__BB0_17;
	st.shared.u32 	[%r2], %r20;
$L__BB0_17:
	bar.sync 	0;
	shl.b32 	%r70, %r70, 1;
	setp.lt.s32 	%p20, %r70, %r22;
	@%p20 bra 	$L__BB0_13;
$L__BB0_18:
	not.pred 	%p21, %p23;
	@%p21 bra 	$L__BB0_20;
	mul.wide.s32 	%rd9, %r66, 4;
	add.s64 	%rd10, %rd2, %rd9;
	ld.global.u32 	%r55, [%rd10];
	ld.shared.u32 	%r56, [%r2];
	add.s32 	%r57, %r56, %r55;
	st.shared.u32 	[%r2], %r57;
	add.s64 	%rd11, %rd3, %rd9;
	st.global.u32 	[%rd11], %r57;
$L__BB0_20:
	bar.sync 	0;
	ld.shared.u32 	%r58, [_ZZ14gpu_operationsiiPiS_S_E8task_ctr];
	setp.lt.u32 	%p22, %r58, %r23;
	@%p22 bra 	$L__BB0_2;
$L__BB0_21:
	ret;

}


// ===== COMPILED SASS (sm_100) =====

	.target	sm_100

	.elftype	@"ET_EXEC"


//--------------------- .note.nv.tkinfo           --------------------------
	.section	.note.nv.tkinfo,"",@"SHT_NOTE"
	.sectionflags	@"SHF_NOTE_NV_TKINFO"
	.tkinfo
        /*0018*/ 	.word	0x00000002
        /*0030*/ 	.string	""
        /*0030*/ 	.string	"ptxas"
        /*0030*/ 	.string	"Cuda compilation tools, release 13.0, V13.0.88"
        /*0030*/ 	.string	"Build cuda_13.0.r13.0/compiler.36424714_0"
        /*0030*/ 	.string	"-arch sm_100 -m 64 "



//--------------------- .note.nv.cuinfo           --------------------------
	.section	.note.nv.cuinfo,"",@"SHT_NOTE"
	.sectionflags	@"SHF_NOTE_NV_CUINFO"
        /*0018*/ 	.short	0x0002
        /*001a*/ 	.short	0x0064
        /*001c*/ 	.short	0x0082
	.zero		2


//--------------------- .nv.info                  --------------------------
	.section	.nv.info,"",@"SHT_CUDA_INFO"
	.align	4


	//----- nvinfo : EIATTR_REGCOUNT
	.align		4
        /*0000*/ 	.byte	0x04, 0x2f
        /*0002*/ 	.short	(.L_1 - .L_0)
	.align		4
.L_0:
        /*0004*/ 	.word	index@(_Z14gpu_operationsiiPiS_S_)
        /*0008*/ 	.word	0x00000010


	//----- nvinfo : EIATTR_FRAME_SIZE
	.align		4
.L_1:
        /*000c*/ 	.byte	0x04, 0x11
        /*000e*/ 	.short	(.L_3 - .L_2)
	.align		4
.L_2:
        /*0010*/ 	.word	index@(_Z14gpu_operationsiiPiS_S_)
        /*0014*/ 	.word	0x00000000


	//----- nvinfo : EIATTR_MIN_STACK_SIZE
	.align		4
.L_3:
        /*0018*/ 	.byte	0x04, 0x12
        /*001a*/ 	.short	(.L_5 - .L_4)
	.align		4
.L_4:
        /*001c*/ 	.word	index@(_Z14gpu_operationsiiPiS_S_)
        /*0020*/ 	.word	0x00000000
.L_5:


//--------------------- .nv.compat                --------------------------
	.section	.nv.compat,"",@"SHT_CUDA_COMPAT_INFO"
	.align	4
        /*0000*/ 	.byte	0x02, 0x09, 0x00, 0x00, 0x02, 0x02, 0x01, 0x00, 0x02, 0x05, 0x05, 0x00, 0x03, 0x07, 0x01, 0x01
        /*0010*/ 	.byte	0x02, 0x03, 0x00, 0x00, 0x02, 0x06, 0x01, 0x00, 0x04, 0x0b, 0x08, 0x00, 0x09, 0x00, 0x00, 0x00
        /*0020*/ 	.byte	0x00, 0x00, 0x00, 0x00


//--------------------- .nv.info._Z14gpu_operationsiiPiS_S_ --------------------------
	.section	.nv.info._Z14gpu_operationsiiPiS_S_,"",@"SHT_CUDA_INFO"
	.sectionflags	@""
	.align	4


	//----- nvinfo : EIATTR_CUDA_API_VERSION
	.align		4
        /*0000*/ 	.byte	0x04, 0x37
        /*0002*/ 	.short	(.L_7 - .L_6)
.L_6:
        /*0004*/ 	.word	0x00000082


	//----- nvinfo : EIATTR_KPARAM_INFO
	.align		4
.L_7:
        /*0008*/ 	.byte	0x04, 0x17
        /*000a*/ 	.short	(.L_9 - .L_8)
.L_8:
        /*000c*/ 	.word	0x00000000
        /*0010*/ 	.short	0x0004
        /*0012*/ 	.short	0x0018
        /*0014*/ 	.byte	0x00, 0xf5, 0x21, 0x00


	//----- nvinfo : EIATTR_KPARAM_INFO
	.align		4
.L_9:
        /*0018*/ 	.byte	0x04, 0x17
        /*001a*/ 	.short	(.L_11 - .L_10)
.L_10:
        /*001c*/ 	.word	0x00000000
        /*0020*/ 	.short	0x0003
        /*0022*/ 	.short	0x0010
        /*0024*/ 	.byte	0x00, 0xf5, 0x21, 0x00


	//----- nvinfo : EIATTR_KPARAM_INFO
	.align		4
.L_11:
        /*0028*/ 	.byte	0x04, 0x17
        /*002a*/ 	.short	(.L_13 - .L_12)
.L_12:
        /*002c*/ 	.word	0x00000000
        /*0030*/ 	.short	0x0002
        /*0032*/ 	.short	0x0008
        /*0034*/ 	.byte	0x00, 0xf5, 0x21, 0x00


	//----- nvinfo : EIATTR_KPARAM_INFO
	.align		4
.L_13:
        /*0038*/ 	.byte	0x04, 0x17
        /*003a*/ 	.short	(.L_15 - .L_14)
.L_14:
        /*003c*/ 	.word	0x00000000
        /*0040*/ 	.short	0x0001
        /*0042*/ 	.short	0x0004
        /*0044*/ 	.byte	0x00, 0xf0, 0x11, 0x00


	//----- nvinfo : EIATTR_KPARAM_INFO
	.align		4
.L_15:
        /*0048*/ 	.byte	0x04, 0x17
        /*004a*/ 	.short	(.L_17 - .L_16)
.L_16:
        /*004c*/ 	.word	0x00000000
        /*0050*/ 	.short	0x0000
        /*0052*/ 	.short	0x0000
        /*0054*/ 	.byte	0x00, 0xf0, 0x11, 0x00


	//----- nvinfo : EIATTR_SPARSE_MMA_MASK
	.align		4
.L_17:
        /*0058*/ 	.byte	0x03, 0x50
        /*005a*/ 	.short	0x0000


	//----- nvinfo : EIATTR_MAXREG_COUNT
	.align		4
        /*005c*/ 	.byte	0x03, 0x1b
        /*005e*/ 	.short	0x00ff


	//----- nvinfo : EIATTR_NUM_BARRIERS
	.align		4
        /*0060*/ 	.byte	0x02, 0x4c
        /*0062*/ 	.byte	0x01
	.zero		1


	//----- nvinfo : EIATTR_MERCURY_ISA_VERSION
	.align		4
        /*0064*/ 	.byte	0x03, 0x5f
        /*0066*/ 	.short	0x0101


	//----- nvinfo : EIATTR_VRC_CTA_INIT_COUNT
	.align		4
        /*0068*/ 	.byte	0x02, 0x4a
	.zero		1
	.zero		1


	//----- nvinfo : EIATTR_EXIT_INSTR_OFFSETS
	.align		4
        /*006c*/ 	.byte	0x04, 0x1c
        /*006e*/ 	.short	(.L_19 - .L_18)


	//   ....[0]....
.L_18:
        /*0070*/ 	.word	0x000000c0


	//   ....[1]....
        /*0074*/ 	.word	0x000008e0


	//----- nvinfo : EIATTR_CRS_STACK_SIZE
	.align		4
.L_19:
        /*0078*/ 	.byte	0x04, 0x1e
        /*007a*/ 	.short	(.L_21 - .L_20)
.L_20:
        /*007c*/ 	.word	0x00000000


	//----- nvinfo : EIATTR_CBANK_PARAM_SIZE
	.align		4
.L_21:
        /*0080*/ 	.byte	0x03, 0x19
        /*0082*/ 	.short	0x0020


	//----- nvinfo : EIATTR_PARAM_CBANK
	.align		4
        /*0084*/ 	.byte	0x04, 0x0a
        /*0086*/ 	.short	(.L_23 - .L_22)
	.align		4
.L_22:
        /*0088*/ 	.word	index@(.nv.constant0._Z14gpu_operationsiiPiS_S_)
        /*008c*/ 	.short	0x0380
        /*008e*/ 	.short	0x0020


	//----- nvinfo : EIATTR_SW_WAR
	.align		4
.L_23:
        /*0090*/ 	.byte	0x04, 0x36
        /*0092*/ 	.short	(.L_25 - .L_24)
.L_24:
        /*0094*/ 	.word	0x00000008
.L_25:


//--------------------- .nv.callgraph             --------------------------
	.section	.nv.callgraph,"",@"SHT_CUDA_CALLGRAPH"
	.align	4
	.sectionentsize	8
	.align		4
        /*0000*/ 	.word	0x00000000
	.align		4
        /*0004*/ 	.word	0xffffffff
	.align		4
        /*0008*/ 	.word	0x00000000
	.align		4
        /*000c*/ 	.word	0xfffffffe
	.align		4
        /*0010*/ 	.word	0x00000000
	.align		4
        /*0014*/ 	.word	0xfffffffd
	.align		4
        /*0018*/ 	.word	0x00000000
	.align		4
        /*001c*/ 	.word	0xfffffffc


//--------------------- .text._Z14gpu_operationsiiPiS_S_ --------------------------
	.section	.text._Z14gpu_operationsiiPiS_S_,"ax",@progbits
	.align	128
        .global         _Z14gpu_operationsiiPiS_S_
        .type           _Z14gpu_operationsiiPiS_S_,@function
        .size           _Z14gpu_operationsiiPiS_S_,(.L_x_11 - _Z14gpu_operationsiiPiS_S_)
        .other          _Z14gpu_operationsiiPiS_S_,@"STO_CUDA_ENTRY STV_DEFAULT"
_Z14gpu_operationsiiPiS_S_:
.text._Z14gpu_operationsiiPiS_S_:
[----:B------:R-:W-:Y:S01]  /*0000*/  LDC R1, c[0x0][0x37c] ;  /* 0x0000df00ff017b82 */ /* 0x000fe20000000800 */
[----:B------:R-:W0:Y:S07]  /*0010*/  S2R R0, SR_TID.X ;  /* 0x0000000000007919 */ /* 0x000e2e0000002100 */
[----:B------:R-:W1:Y:S01]  /*0020*/  S2UR UR6, SR_CgaCtaId ;  /* 0x00000000000679c3 */ /* 0x000e620000008800 */
[----:B------:R-:W2:Y:S01]  /*0030*/  LDCU UR7, c[0x0][0x384] ;  /* 0x00007080ff0777ac */ /* 0x000ea20008000800 */
[----:B------:R-:W-:-:S02]  /*0040*/  UMOV UR4, 0x400 ;  /* 0x0000040000047882 */ /* 0x000fc40000000000 */
[----:B------:R-:W-:Y:S01]  /*0050*/  UIADD3 UR5, UPT, UPT, UR4, 0x100c, URZ ;  /* 0x0000100c04057890 */ /* 0x000fe2000fffe0ff */
[----:B--2---:R-:W-:-:S03]  /*0060*/  ISETP.NE.AND P0, PT, RZ, UR7, PT ;  /* 0x00000007ff007c0c */ /* 0x004fc6000bf05270 */
[----:B-1----:R-:W-:Y:S02]  /*0070*/  ULEA UR5, UR6, UR5, 0x18 ;  /* 0x0000000506057291 */ /* 0x002fe4000f8ec0ff */
[----:B------:R-:W-:-:S04]  /*0080*/  ULEA UR4, UR6, UR4, 0x18 ;  /* 0x0000000406047291 */ /* 0x000fc8000f8ec0ff */
[----:B0-----:R-:W-:-:S05]  /*0090*/  LEA R2, R0, UR5, 0x2 ;  /* 0x0000000500027c11 */ /* 0x001fca000f8e10ff */
[----:B------:R-:W-:Y:S04]  /*00a0*/  STS [UR4+0x8], RZ ;  /* 0x000008ffff007988 */ /* 0x000fe80008000804 */
[----:B------:R0:W-:Y:S01]  /*00b0*/  STS [R2], RZ ;  /* 0x000000ff02007388 */ /* 0x0001e20000000800 */
[----:B------:R-:W-:Y:S05]  /*00c0*/  @!P0 EXIT ;  /* 0x000000000000894d */ /* 0x000fea0003800000 */
[----:B------:R-:W1:Y:S02]  /*00d0*/  LDCU.64 UR10, c[0x0][0x358] ;  /* 0x00006b00ff0a77ac */ /* 0x000e640008000a00 */
.L_x_9:
[----:B------:R-:W2:Y:S01]  /*00e0*/  S2UR UR6, SR_CgaCtaId ;  /* 0x00000000000679c3 */ /* 0x000ea20000008800 */
[----:B------:R-:W-:Y:S01]  /*00f0*/  UMOV UR4, 0x400 ;  /* 0x0000040000047882 */ /* 0x000fe20000000000 */
[----:B---3--:R-:W3:Y:S01]  /*0100*/  LDCU.64 UR8, c[0x0][0x380] ;  /* 0x00007000ff0877ac */ /* 0x008ee20008000a00 */
[----:B------:R-:W-:Y:S01]  /*0110*/  PLOP3.LUT P1, PT, PT, PT, PT, 0x8, 0x80 ;  /* 0x000000000080781c */ /* 0x000fe20003f2e170 */
[----:B------:R-:W-:Y:S01]  /*0120*/  IMAD.MOV.U32 R4, RZ, RZ, -0x1 ;  /* 0xffffffffff047424 */ /* 0x000fe200078e00ff */
[----:B--2---:R-:W-:-:S09]  /*0130*/  ULEA UR6, UR6, UR4, 0x18 ;  /* 0x0000000406067291 */ /* 0x004fd2000f8ec0ff */
[----:B------:R-:W-:Y:S01]  /*0140*/  STS [UR6], RZ ;  /* 0x000000ffff007988 */ /* 0x000fe20008000806 */
[----:B------:R-:W-:Y:S06]  /*0150*/  BAR.SYNC.DEFER_BLOCKING 0x0 ;  /* 0x0000000000007b1d */ /* 0x000fec0000010000 */
[----:B------:R-:W3:Y:S02]  /*0160*/  LDS R5, [UR6+0x8] ;  /* 0x00000806ff057984 */ /* 0x000ee40008000800 */
[----:B---3--:R-:W-:-:S04]  /*0170*/  ISETP.GE.U32.AND P0, PT, R5, UR9, PT ;  /* 0x0000000905007c0c */ /* 0x008fc8000bf06070 */
[----:B------:R-:W-:-:S13]  /*0180*/  ISETP.GT.OR P0, PT, RZ, UR8, P0 ;  /* 0x00000008ff007c0c */ /* 0x000fda0008704670 */
[----:B------:R-:W-:Y:S05]  /*0190*/  @P0 BRA `(.L_x_0) ;  /* 0x0000000000c00947 */ /* 0x000fea0003800000 */
[----:B------:R-:W2:Y:S01]  /*01a0*/  LDC.64 R6, c[0x0][0x390] ;  /* 0x0000e400ff067b82 */ /* 0x000ea20000000a00 */
[----:B------:R-:W-:Y:S01]  /*01b0*/  IMAD.MOV.U32 R4, RZ, RZ, -0x1 ;  /* 0xffffffffff047424 */ /* 0x000fe200078e00ff */
[----:B------:R-:W-:Y:S01]  /*01c0*/  UMOV UR4, URZ ;  /* 0x000000ff00047c82 */ /* 0x000fe20008000000 */
[----:B------:R-:W-:-:S05]  /*01d0*/  IMAD.MOV.U32 R10, RZ, RZ, RZ ;  /* 0x000000ffff0a7224 */ /* 0x000fca00078e00ff */
[----:B------:R-:W3:Y:S02]  /*01e0*/  LDC.64 R12, c[0x0][0x380] ;  /* 0x0000e000ff0c7b82 */ /* 0x000ee40000000a00 */
.L_x_4:
[----:B------:R-:W-:Y:S01]  /*01f0*/  STS [UR6+0x4], R5 ;  /* 0x00000405ff007988 */ /* 0x000fe20008000806 */
[----:B------:R-:W-:Y:S06]  /*0200*/  BAR.SYNC.DEFER_BLOCKING 0x0 ;  /* 0x0000000000007b1d */ /* 0x000fec0000010000 */
[----:B------:R-:W2:Y:S02]  /*0210*/  LDS R11, [UR6+0x4] ;  /* 0x00000406ff0b7984 */ /* 0x000ea40008000800 */
[----:B--2---:R-:W-:-:S06]  /*0220*/  IMAD.WIDE R8, R11, 0x4, R6 ;  /* 0x000000040b087825 */ /* 0x004fcc00078e0206 */
[----:B-1----:R-:W2:Y:S01]  /*0230*/  LDG.E R9, desc[UR10][R8.64] ;  /* 0x0000000a08097981 */ /* 0x002ea2000c1e1900 */
[----:B------:R-:W-:Y:S01]  /*0240*/  BSSY.RECONVERGENT B0, `(.L_x_1) ;  /* 0x0000018000007945 */ /* 0x000fe20003800200 */
[----:B--2---:R-:W-:-:S13]  /*0250*/  ISETP.NE.AND P0, PT, R0, R9, PT ;  /* 0x000000090000720c */ /* 0x004fda0003f05270 */
[----:B------:R-:W-:Y:S05]  /*0260*/  @P0 BRA `(.L_x_2) ;  /* 0x0000000000540947 */ /* 0x000fea0003800000 */
[----:B------:R-:W-:-:S13]  /*0270*/  ISETP.NE.AND P0, PT, R10, 0x1, PT ;  /* 0x000000010a00780c */ /* 0x000fda0003f05270 */
[----:B------:R-:W1:Y:S01]  /*0280*/  @!P0 S2R R9, SR_CgaCtaId ;  /* 0x0000000000098919 */ /* 0x000e620000008800 */
[----:B------:R-:W-:Y:S01]  /*0290*/  @!P0 MOV R8, 0x400 ;  /* 0x0000040000088802 */ /* 0x000fe20000000f00 */
[----:B------:R-:W-:Y:S02]  /*02a0*/  @!P0 IMAD.MOV.U32 R5, RZ, RZ, 0x1 ;  /* 0x00000001ff058424 */ /* 0x000fe400078e00ff */
[----:B------:R-:W-:Y:S01]  /*02b0*/  @!P0 IMAD.MOV.U32 R10, RZ, RZ, 0x1 ;  /* 0x00000001ff0a8424 */ /* 0x000fe200078e00ff */
[----:B-1----:R-:W-:-:S05]  /*02c0*/  @!P0 LEA R8, R9, R8, 0x18 ;  /* 0x0000000809088211 */ /* 0x002fca00078ec0ff */
[----:B------:R1:W-:Y:S01]  /*02d0*/  @!P0 STS [R8], R5 ;  /* 0x0000000508008388 */ /* 0x0003e20000000800 */
[----:B------:R-:W-:Y:S05]  /*02e0*/  @!P0 BRA `(.L_x_2) ;  /* 0x0000000000348947 */ /* 0x000fea0003800000 */
[----:B------:R-:W2:Y:S01]  /*02f0*/  S2UR UR8, SR_CgaCtaId ;  /* 0x00000000000879c3 */ /* 0x000ea20000008800 */
[----:B------:R-:W-:Y:S01]  /*0300*/  UMOV UR7, 0x400 ;  /* 0x0000040000077882 */ /* 0x000fe20000000000 */
[----:B------:R-:W-:Y:S01]  /*0310*/  IMAD.MOV.U32 R10, RZ, RZ, 0x1 ;  /* 0x00000001ff0a7424 */ /* 0x000fe200078e00ff */
[----:B------:R-:W-:Y:S01]  /*0320*/  UIADD3 UR6, UPT, UPT, UR7, 0xc, URZ ;  /* 0x0000000c07067890 */ /* 0x000fe2000fffe0ff */
[----:B------:R-:W-:-:S03]  /*0330*/  IMAD.U32 R4, RZ, RZ, UR4 ;  /* 0x00000004ff047e24 */ /* 0x000fc6000f8e00ff */
[----:B--2---:R-:W-:Y:S02]  /*0340*/  ULEA UR6, UR8, UR6, 0x18 ;  /* 0x0000000608067291 */ /* 0x004fe4000f8ec0ff */
[----:B------:R-:W-:Y:S02]  /*0350*/  ULEA UR7, UR8, UR7, 0x18 ;  /* 0x0000000708077291 */ /* 0x000fe4000f8ec0ff */
[----:B------:R-:W-:-:S09]  /*0360*/  ULEA UR6, UR4, UR6, 0x2 ;  /* 0x0000000604067291 */ /* 0x000fd2000f8e10ff */
[----:B------:R-:W-:Y:S04]  /*0370*/  STS [UR6], R0 ;  /* 0x00000000ff007988 */ /* 0x000fe80008000806 */
[----:B------:R-:W1:Y:S02]  /*0380*/  LDS R3, [UR7+0x8] ;  /* 0x00000807ff037984 */ /* 0x000e640008000800 */
[----:B-1----:R-:W-:Y:S02]  /*0390*/  VIADD R5, R3, 0x1 ;  /* 0x0000000103057836 */ /* 0x002fe40000000000 */
[----:B------:R-:W-:-:S03]  /*03a0*/  IMAD.MOV.U32 R3, RZ, RZ, R11 ;  /* 0x000000ffff037224 */ /* 0x000fc600078e000b */
[----:B------:R2:W-:Y:S04]  /*03b0*/  STS [UR7+0x8], R5 ;  /* 0x00000805ff007988 */ /* 0x0005e80008000807 */
.L_x_2:
[----:B------:R-:W-:Y:S05]  /*03c0*/  BSYNC.RECONVERGENT B0 ;  /* 0x0000000000007941 */ /* 0x000fea0003800200 */
.L_x_1:
[----:B------:R-:W4:Y:S08]  /*03d0*/  S2UR UR7, SR_CgaCtaId ;  /* 0x00000000000779c3 */ /* 0x000f300000008800 */
[----:B------:R-:W-:Y:S06]  /*03e0*/  BAR.SYNC.DEFER_BLOCKING 0x0 ;  /* 0x0000000000007b1d */ /* 0x000fec0000010000 */
[----:B------:R-:W-:-:S02]  /*03f0*/  UMOV UR6, 0x400 ;  /* 0x0000040000067882 */ /* 0x000fc40000000000 */
[----:B----4-:R-:W-:-:S09]  /*0400*/  ULEA UR6, UR7, UR6, 0x18 ;  /* 0x0000000607067291 */ /* 0x010fd2000f8ec0ff */
[----:B-12---:R-:W1:Y:S02]  /*0410*/  LDS R5, [UR6] ;  /* 0x00000006ff057984 */ /* 0x006e640008000800 */
[----:B-1----:R-:W-:-:S13]  /*0420*/  ISETP.NE.AND P0, PT, R5, 0x1, PT ;  /* 0x000000010500780c */ /* 0x002fda0003f05270 */
[----:B------:R-:W-:Y:S05]  /*0430*/  @!P0 BRA `(.L_x_3) ;  /* 0x0000000000148947 */ /* 0x000fea0003800000 */
[----:B------:R-:W3:Y:S02]  /*0440*/  LDS R5, [UR6+0x8] ;  /* 0x00000806ff057984 */ /* 0x000ee40008000800 */
[----:B---3--:R-:W-:-:S04]  /*0450*/  ISETP.GE.U32.AND P0, PT, R5, R13, PT ;  /* 0x0000000d0500720c */ /* 0x008fc80003f06070 */
[----:B------:R-:W-:Y:S01]  /*0460*/  ISETP.LE.OR P0, PT, R12, UR4, P0 ;  /* 0x000000040c007c0c */ /* 0x000fe20008703670 */
[----:B------:R-:W-:-:S12]  /*0470*/  UIADD3 UR4, UPT, UPT, UR4, 0x1, URZ ;  /* 0x0000000104047890 */ /* 0x000fd8000fffe0ff */
[----:B------:R-:W-:Y:S05]  /*0480*/  @!P0 BRA `(.L_x_4) ;  /* 0xfffffffc00588947 */ /* 0x000fea000383ffff */
.L_x_3:
[----:B------:R-:W-:-:S13]  /*0490*/  ISETP.NE.AND P1, PT, R10, RZ, PT ;  /* 0x000000ff0a00720c */ /* 0x000fda0003f25270 */
.L_x_0:
[----:B------:R-:W2:Y:S02]  /*04a0*/  LDCU UR4, c[0x0][0x380] ;  /* 0x00007000ff0477ac */ /* 0x000ea40008000800 */
[----:B--2---:R-:W-:Y:S01]  /*04b0*/  UISETP.GE.AND UP0, UPT, UR4, 0x2, UPT ;  /* 0x000000020400788c */ /* 0x004fe2000bf06270 */
[----:B------:R-:W-:Y:S08]  /*04c0*/  BAR.SYNC.DEFER_BLOCKING 0x0 ;  /* 0x0000000000007b1d */ /* 0x000ff00000010000 */
[----:B------:R-:W-:Y:S05]  /*04d0*/  BRA.U !UP0, `(.L_x_5) ;  /* 0x0000000108bc7547 */ /* 0x000fea000b800000 */
[----:B------:R-:W-:Y:S01]  /*04e0*/  IMAD.MOV.U32 R5, RZ, RZ, 0x1 ;  /* 0x00000001ff057424 */ /* 0x000fe200078e00ff */
[----:B------:R-:W2:Y:S06]  /*04f0*/  LDCU UR7, c[0x0][0x380] ;  /* 0x00007000ff0777ac */ /* 0x000eac0008000800 */
.L_x_8:
[----:B------:R-:W-:Y:S01]  /*0500*/  ISETP.GE.AND P0, PT, R4, R5, PT ;  /* 0x000000050400720c */ /* 0x000fe20003f06270 */
[----:B------:R-:W-:-:S12]  /*0510*/  BSSY.RECONVERGENT B0, `(.L_x_6) ;  /* 0x0000027000007945 */ /* 0x000fd80003800200 */
[----:B----4-:R-:W-:Y:S05]  /*0520*/  @!P0 BRA `(.L_x_7) ;  /* 0x0000000000948947 */ /* 0x010fea0003800000 */
[----:B---3--:R-:W-:Y:S01]  /*0530*/  IMAD.SHL.U32 R13, R5, 0x2, RZ ;  /* 0x00000002050d7824 */ /* 0x008fe200078e00ff */
[----:B------:R-:W-:Y:S02]  /*0540*/  IABS R12, R4 ;  /* 0x00000004000c7213 */ /* 0x000fe40000000000 */
[----:B------:R-:W-:Y:S02]  /*0550*/  ISETP.GE.AND P3, PT, R4, RZ, PT ;  /* 0x000000ff0400720c */ /* 0x000fe40003f66270 */
[-C--:B------:R-:W-:Y:S02]  /*0560*/  IABS R10, R13.reuse ;  /* 0x0000000d000a7213 */ /* 0x080fe40000000000 */
[----:B------:R-:W-:Y:S02]  /*0570*/  IABS R11, R13 ;  /* 0x0000000d000b7213 */ /* 0x000fe40000000000 */
[----:B------:R-:W3:Y:S08]  /*0580*/  I2F.RP R8, R10 ;  /* 0x0000000a00087306 */ /* 0x000ef00000209400 */
[----:B---3--:R-:W3:Y:S02]  /*0590*/  MUFU.RCP R8, R8 ;  /* 0x0000000800087308 */ /* 0x008ee40000001000 */
[----:B---3--:R-:W-:-:S02]  /*05a0*/  VIADD R6, R8, 0xffffffe ;  /* 0x0ffffffe08067836 */ /* 0x008fc40000000000 */
[----:B------:R-:W-:-:S04]  /*05b0*/  IMAD.MOV R8, RZ, RZ, -R11 ;  /* 0x000000ffff087224 */ /* 0x000fc800078e0a0b */
[----:B------:R3:W4:Y:S02]  /*05c0*/  F2I.FTZ.U32.TRUNC.NTZ R7, R6 ;  /* 0x0000000600077305 */ /* 0x000724000021f000 */
[----:B---3--:R-:W-:Y:S02]  /*05d0*/  IMAD.MOV.U32 R6, RZ, RZ, RZ ;  /* 0x000000ffff067224 */ /* 0x008fe400078e00ff */
[----:B----4-:R-:W-:-:S04]  /*05e0*/  IMAD.MOV R9, RZ, RZ, -R7 ;  /* 0x000000ffff097224 */ /* 0x010fc800078e0a07 */
[----:B------:R-:W-:-:S04]  /*05f0*/  IMAD R9, R9, R10, RZ ;  /* 0x0000000a09097224 */ /* 0x000fc800078e02ff */
[----:B------:R-:W-:-:S06]  /*0600*/  IMAD.HI.U32 R7, R7, R9, R6 ;  /* 0x0000000907077227 */ /* 0x000fcc00078e0006 */
[----:B------:R-:W-:-:S04]  /*0610*/  IMAD.HI.U32 R7, R7, R12, RZ ;  /* 0x0000000c07077227 */ /* 0x000fc800078e00ff */
[----:B------:R-:W-:-:S05]  /*0620*/  IMAD R7, R7, R8, R12 ;  /* 0x0000000807077224 */ /* 0x000fca00078e020c */
[----:B------:R-:W-:-:S13]  /*0630*/  ISETP.GT.U32.AND P0, PT, R10, R7, PT ;  /* 0x000000070a00720c */ /* 0x000fda0003f04070 */
[----:B------:R-:W-:Y:S01]  /*0640*/  @!P0 IMAD.IADD R7, R7, 0x1, -R10 ;  /* 0x0000000107078824 */ /* 0x000fe200078e0a0a */
[----:B------:R-:W-:-:S04]  /*0650*/  ISETP.NE.AND P0, PT, R13, RZ, PT ;  /* 0x000000ff0d00720c */ /* 0x000fc80003f05270 */
[----:B------:R-:W-:-:S13]  /*0660*/  ISETP.GT.U32.AND P2, PT, R10, R7, PT ;  /* 0x000000070a00720c */ /* 0x000fda0003f44070 */
[----:B------:R-:W-:-:S04]  /*0670*/  @!P2 IMAD.IADD R7, R7, 0x1, -R10 ;  /* 0x000000010707a824 */ /* 0x000fc800078e0a0a */
[----:B------:R-:W-:Y:S01]  /*0680*/  @!P3 IMAD.MOV R7, RZ, RZ, -R7 ;  /* 0x000000ffff07b224 */ /* 0x000fe200078e0a07 */
[----:B------:R-:W-:-:S04]  /*0690*/  @!P0 LOP3.LUT R7, RZ, R13, RZ, 0x33, !PT ;  /* 0x0000000dff078212 */ /* 0x000fc800078e33ff */
[----:B------:R-:W-:-:S13]  /*06a0*/  ISETP.LT.OR P0, PT, R7, R5, !P1 ;  /* 0x000000050700720c */ /* 0x000fda0004f01670 */
[----:B------:R-:W-:Y:S05]  /*06b0*/  @P0 BRA `(.L_x_7) ;  /* 0x0000000000300947 */ /* 0x000fea0003800000 */
[----:B------:R-:W3:Y:S01]  /*06c0*/  S2UR UR6, SR_CgaCtaId ;  /* 0x00000000000679c3 */ /* 0x000ee20000008800 */
[----:B------:R-:W-:Y:S01]  /*06d0*/  UMOV UR4, 0x400 ;  /* 0x0000040000047882 */ /* 0x000fe20000000000 */
[----:B------:R-:W-:Y:S01]  /*06e0*/  IADD3 R6, PT, PT, -R7, R4, R5 ;  /* 0x0000000407067210 */ /* 0x000fe20007ffe105 */
[----:B------:R-:W-:Y:S01]  /*06f0*/  UIADD3 UR4, UPT, UPT, UR4, 0xc, URZ ;  /* 0x0000000c04047890 */ /* 0x000fe2000fffe0ff */
[----:B------:R-:W-:Y:S03]  /*0700*/  LDS R8, [R2] ;  /* 0x0000000002087984 */ /* 0x000fe60000000800 */
[----:B---3--:R-:W-:-:S06]  /*0710*/  ULEA UR4, UR6, UR4, 0x18 ;  /* 0x0000000406047291 */ /* 0x008fcc000f8ec0ff */
[----:B------:R-:W-:-:S06]  /*0720*/  LEA R6, R6, UR4, 0x2 ;  /* 0x0000000406067c11 */ /* 0x000fcc000f8e10ff */
[----:B------:R-:W3:Y:S02]  /*0730*/  LDS R6, [R6+-0x4] ;  /* 0xfffffc0006067984 */ /* 0x000ee40000000800 */
[----:B---3--:R-:W-:-:S06]  /*0740*/  LEA R7, R6, UR5, 0x2 ;  /* 0x0000000506077c11 */ /* 0x008fcc000f8e10ff */
[----:B------:R-:W3:Y:S02]  /*0750*/  LDS R7, [R7] ;  /* 0x0000000007077984 */ /* 0x000ee40000000800 */
[----:B---3--:R-:W-:-:S13]  /*0760*/  ISETP.GT.AND P0, PT, R7, R8, PT ;  /* 0x000000080700720c */ /* 0x008fda0003f04270 */
[----:B------:R4:W-:Y:S02]  /*0770*/  @P0 STS [R2], R7 ;  /* 0x0000000702000388 */ /* 0x0009e40000000800 */
.L_x_7:
[----:B-12---:R-:W-:Y:S05]  /*0780*/  BSYNC.RECONVERGENT B0 ;  /* 0x0000000000007941 */ /* 0x006fea0003800200 */
.L_x_6:
[----:B------:R-:W-:Y:S01]  /*0790*/  IMAD.SHL.U32 R5, R5, 0x2, RZ ;  /* 0x0000000205057824 */ /* 0x000fe200078e00ff */
[----:B------:R-:W-:Y:S04]  /*07a0*/  BAR.SYNC.DEFER_BLOCKING 0x0 ;  /* 0x0000000000007b1d */ /* 0x000fe80000010000 */
[----:B------:R-:W-:-:S13]  /*07b0*/  ISETP.GE.AND P0, PT, R5, UR7, PT ;  /* 0x0000000705007c0c */ /* 0x000fda000bf06270 */
[----:B------:R-:W-:Y:S05]  /*07c0*/  @!P0 BRA `(.L_x_8) ;  /* 0xfffffffc004c8947 */ /* 0x000fea000383ffff */
.L_x_5:
[----:B------:R-:W2:Y:S01]  /*07d0*/  @P1 LDC.64 R4, c[0x0][0x388] ;  /* 0x0000e200ff041b82 */ /* 0x000ea20000000a00 */
[----:B------:R-:W5:Y:S07]  /*07e0*/  @P1 LDS R9, [R2] ;  /* 0x0000000002091984 */ /* 0x000f6e0000000800 */
[----:B----4-:R-:W4:Y:S01]  /*07f0*/  @P1 LDC.64 R6, c[0x0][0x398] ;  /* 0x0000e600ff061b82 */ /* 0x010f220000000a00 */
[----:B--2---:R-:W-:-:S06]  /*0800*/  @P1 IMAD.WIDE R4, R3, 0x4, R4 ;  /* 0x0000000403041825 */ /* 0x004fcc00078e0204 */
[----:B-1----:R-:W5:Y:S01]  /*0810*/  @P1 LDG.E R4, desc[UR10][R4.64] ;  /* 0x0000000a04041981 */ /* 0x002f62000c1e1900 */
[----:B------:R-:W1:Y:S01]  /*0820*/  S2UR UR6, SR_CgaCtaId ;  /* 0x00000000000679c3 */ /* 0x000e620000008800 */
[----:B----4-:R-:W-:Y:S01]  /*0830*/  @P1 IMAD.WIDE R6, R3, 0x4, R6 ;  /* 0x0000000403061825 */ /* 0x010fe200078e0206 */
[----:B------:R-:W-:Y:S02]  /*0840*/  UMOV UR4, 0x400 ;  /* 0x0000040000047882 */ /* 0x000fe40000000000 */
[----:B-1----:R-:W-:Y:S01]  /*0850*/  ULEA UR4, UR6, UR4, 0x18 ;  /* 0x0000000406047291 */ /* 0x002fe2000f8ec0ff */
[----:B-----5:R-:W-:-:S05]  /*0860*/  @P1 IMAD.IADD R9, R4, 0x1, R9 ;  /* 0x0000000104091824 */ /* 0x020fca00078e0209 */
[----:B------:R-:W-:Y:S04]  /*0870*/  @P1 STS [R2], R9 ;  /* 0x0000000902001388 */ /* 0x000fe80000000800 */
[----:B------:R-:W-:Y:S01]  /*0880*/  @P1 STG.E desc[UR10][R6.64], R9 ;  /* 0x0000000906001986 */ /* 0x000fe2000c10190a */
[----:B------:R-:W-:Y:S06]  /*0890*/  BAR.SYNC.DEFER_BLOCKING 0x0 ;  /* 0x0000000000007b1d */ /* 0x000fec0000010000 */
[----:B------:R-:W1:Y:S01]  /*08a0*/  LDS R4, [UR4+0x8] ;  /* 0x00000804ff047984 */ /* 0x000e620008000800 */
[----:B------:R-:W1:Y:S02]  /*08b0*/  LDCU UR4, c[0x0][0x384] ;  /* 0x00007080ff0477ac */ /* 0x000e640008000800 */
[----:B-1----:R-:W-:-:S13]  /*08c0*/  ISETP.GE.U32.AND P0, PT, R4, UR4, PT ;  /* 0x0000000404007c0c */ /* 0x002fda000bf06070 */
[----:B------:R-:W-:Y:S05]  /*08d0*/  @!P0 BRA `(.L_x_9) ;  /* 0xfffffff800008947 */ /* 0x000fea000383ffff */
[----:B------:R-:W-:Y:S05]  /*08e0*/  EXIT ;  /* 0x000000000000794d */ /* 0x000fea0003800000 */
.L_x_10:
[----:B------:R-:W-:-:S00]  /*08f0*/  BRA `(.L_x_10) ;  /* 0xfffffffc00fc7947 */ /* 0x000fc0000383ffff */
[----:B------:R-:W-:-:S00]  /*0900*/  NOP ;  /* 0x0000000000007918 */ /* 0x000fc00000000000 */
[----:B------:R-:W-:-:S00]  /*0910*/  NOP ;  /* 0x0000000000007918 */ /* 0x000fc00000000000 */
[----:B------:R-:W-:-:S00]  /*0920*/  NOP ;  /* 0x0000000000007918 */ /* 0x000fc00000000000 */
[----:B------:R-:W-:-:S00]  /*0930*/  NOP ;  /* 0x0000000000007918 */ /* 0x000fc00000000000 */
[----:B------:R-:W-:-:S00]  /*0940*/  NOP ;  /* 0x0000000000007918 */ /* 0x000fc00000000000 */
[----:B------:R-:W-:-:S00]  /*0950*/  NOP ;  /* 0x0000000000007918 */ /* 0x000fc00000000000 */
[----:B------:R-:W-:-:S00]  /*0960*/  NOP ;  /* 0x0000000000007918 */ /* 0x000fc00000000000 */
[----:B------:R-:W-:-:S00]  /*0970*/  NOP ;  /* 0x0000000000007918 */ /* 0x000fc00000000000 */
.L_x_11:


//--------------------- .nv.shared._Z14gpu_operationsiiPiS_S_ --------------------------
	.section	.nv.shared._Z14gpu_operationsiiPiS_S_,"aw",@nobits
	.sectionflags	@""
	.align	4
.nv.shared._Z14gpu_operationsiiPiS_S_:
	.zero		9228


//--------------------- .nv.shared.reserved.0     --------------------------
	.section	.nv.shared.reserved.0,"aw",@nobits
	.weak		__nv_reservedSMEM_offset_0_alias
	.size		__nv_reservedSMEM_offset_0_alias, 0, 64
	.other		__nv_reservedSMEM_offset_0_alias,@"STO_CUDA_RESERVED_SHARED STV_DEFAULT"
__nv_reservedSMEM_offset_0_alias:
	.zero		0
	.zero		64


//--------------------- .nv.constant0._Z14gpu_operationsiiPiS_S_ --------------------------
	.section	.nv.constant0._Z14gpu_operationsiiPiS_S_,"a",@progbits
	.sectionflags	@""
	.align	4
.nv.constant0._Z14gpu_operationsiiPiS_S_:
	.zero		928


//--------------------- SYMBOLS --------------------------

	.type		.nv.reservedSmem.offset0,@object
	.size		.nv.reservedSmem.offset0,0x4
	.type		.nv.reservedSmem.cap,@object
	.size		.nv.reservedSmem.cap,0x4
